	.headerflags	@"EF_CUDA_TEXMODE_UNIFIED EF_CUDA_64BIT_ADDRESS EF_CUDA_ACCELERATORS EF_CUDA_SM90 EF_CUDA_VIRTUAL_SM(EF_CUDA_SM90)"
	.elftype	@"ET_EXEC"


//--------------------- .nv.info                  --------------------------
	.section	.nv.info,"",@"SHT_CUDA_INFO"
	.align	4


	//----- nvinfo : EIATTR_REGCOUNT
	.align		4
        /*0000*/ 	.byte	0x04, 0x2f
        /*0002*/ 	.short	(.L_1 - .L_0)
	.align		4
.L_0:
        /*0004*/ 	.word	index@(chunk_local_cumsum_scalar_kernel)
        /*0008*/ 	.word	0x0000000c


	//----- nvinfo : EIATTR_FRAME_SIZE
	.align		4
.L_1:
        /*000c*/ 	.byte	0x04, 0x11
        /*000e*/ 	.short	(.L_3 - .L_2)
	.align		4
.L_2:
        /*0010*/ 	.word	index@(chunk_local_cumsum_scalar_kernel)
        /*0014*/ 	.word	0x00000000


	//----- nvinfo : EIATTR_MIN_STACK_SIZE
	.align		4
.L_3:
        /*0018*/ 	.byte	0x04, 0x12
        /*001a*/ 	.short	(.L_5 - .L_4)
	.align		4
.L_4:
        /*001c*/ 	.word	index@(chunk_local_cumsum_scalar_kernel)
        /*0020*/ 	.word	0x00000000
.L_5:


//--------------------- .nv.info.chunk_local_cumsum_scalar_kernel --------------------------
	.section	.nv.info.chunk_local_cumsum_scalar_kernel,"",@"SHT_CUDA_INFO"
	.sectionflags	@""
	.align	4


	//----- nvinfo : EIATTR_CUDA_API_VERSION
	.align		4
        /*0000*/ 	.byte	0x04, 0x37
        /*0002*/ 	.short	(.L_7 - .L_6)
.L_6:
        /*0004*/ 	.word	0x00000080


	//----- nvinfo : EIATTR_KPARAM_INFO
	.align		4
.L_7:
        /*0008*/ 	.byte	0x04, 0x17
        /*000a*/ 	.short	(.L_9 - .L_8)
.L_8:
        /*000c*/ 	.word	0x00000000
        /*0010*/ 	.short	0x0003
        /*0012*/ 	.short	0x0018
        /*0014*/ 	.byte	0x00, 0xf4, 0x21, 0x00


	//----- nvinfo : EIATTR_KPARAM_INFO
	.align		4
.L_9:
        /*0018*/ 	.byte	0x04, 0x17
        /*001a*/ 	.short	(.L_11 - .L_10)
.L_10:
        /*001c*/ 	.word	0x00000000
        /*0020*/ 	.short	0x0002
        /*0022*/ 	.short	0x0010
        /*0024*/ 	.byte	0x00, 0xf0, 0x11, 0x00


	//----- nvinfo : EIATTR_KPARAM_INFO
	.align		4
.L_11:
        /*0028*/ 	.byte	0x04, 0x17
        /*002a*/ 	.short	(.L_13 - .L_12)
.L_12:
        /*002c*/ 	.word	0x00000000
        /*0030*/ 	.short	0x0001
        /*0032*/ 	.short	0x0008
        /*0034*/ 	.byte	0x00, 0xf4, 0x21, 0x00


	//----- nvinfo : EIATTR_KPARAM_INFO
	.align		4
.L_13:
        /*0038*/ 	.byte	0x04, 0x17
        /*003a*/ 	.short	(.L_15 - .L_14)
.L_14:
        /*003c*/ 	.word	0x00000000
        /*0040*/ 	.short	0x0000
        /*0042*/ 	.short	0x0000
        /*0044*/ 	.byte	0x00, 0xf4, 0x21, 0x00


	//----- nvinfo : EIATTR_SPARSE_MMA_MASK
	.align		4
.L_15:
        /*0048*/ 	.byte	0x03, 0x50
        /*004a*/ 	.short	0x0000


	//----- nvinfo : EIATTR_MAXREG_COUNT
	.align		4
        /*004c*/ 	.byte	0x03, 0x1b
        /*004e*/ 	.short	0x00ff


	//----- nvinfo : EIATTR_COOP_GROUP_MASK_REGIDS
	.align		4
        /*0050*/ 	.byte	0x04, 0x29
        /*0052*/ 	.short	(.L_17 - .L_16)


	//   ....[0]....
.L_16:
        /*0054*/ 	.word	0xffffffff


	//   ....[1]....
        /*0058*/ 	.word	0xffffffff


	//   ....[2]....
        /*005c*/ 	.word	0xffffffff


	//   ....[3]....
        /*0060*/ 	.word	0xffffffff


	//   ....[4]....
        /*0064*/ 	.word	0xffffffff


	//----- nvinfo : EIATTR_COOP_GROUP_INSTR_OFFSETS
	.align		4
.L_17:
        /*0068*/ 	.byte	0x04, 0x28
        /*006a*/ 	.short	(.L_19 - .L_18)


	//   ....[0]....
.L_18:
        /*006c*/ 	.word	0x000001f0


	//   ....[1]....
        /*0070*/ 	.word	0x00000220


	//   ....[2]....
        /*0074*/ 	.word	0x00000250


	//   ....[3]....
        /*0078*/ 	.word	0x00000280


	//   ....[4]....
        /*007c*/ 	.word	0x000002c0


	//----- nvinfo : EIATTR_EXIT_INSTR_OFFSETS
	.align		4
.L_19:
        /*0080*/ 	.byte	0x04, 0x1c
        /*0082*/ 	.short	(.L_21 - .L_20)


	//   ....[0]....
.L_20:
        /*0084*/ 	.word	0x000003d0


	//   ....[1]....
        /*0088*/ 	.word	0x000003f0


	//----- nvinfo : EIATTR_REQNTID
	.align		4
.L_21:
        /*008c*/ 	.byte	0x04, 0x10
        /*008e*/ 	.short	(.L_23 - .L_22)
.L_22:
        /*0090*/ 	.word	0x00000080
        /*0094*/ 	.word	0x00000001
        /*0098*/ 	.word	0x00000001


	//----- nvinfo : EIATTR_CBANK_PARAM_SIZE
	.align		4
.L_23:
        /*009c*/ 	.byte	0x03, 0x19
        /*009e*/ 	.short	0x0020


	//----- nvinfo : EIATTR_PARAM_CBANK
	.align		4
        /*00a0*/ 	.byte	0x04, 0x0a
        /*00a2*/ 	.short	(.L_25 - .L_24)
	.align		4
.L_24:
        /*00a4*/ 	.word	index@(.nv.constant0.chunk_local_cumsum_scalar_kernel)
        /*00a8*/ 	.short	0x0210
        /*00aa*/ 	.short	0x0020


	//----- nvinfo : EIATTR_SW_WAR
	.align		4
.L_25:
        /*00ac*/ 	.byte	0x04, 0x36
        /*00ae*/ 	.short	(.L_27 - .L_26)
.L_26:
        /*00b0*/ 	.word	0x00000008
.L_27:


//--------------------- .nv.callgraph             --------------------------
	.section	.nv.callgraph,"",@"SHT_CUDA_CALLGRAPH"
	.align	4
	.sectionentsize	8
	.align		4
        /*0000*/ 	.word	0x00000000
	.align		4
        /*0004*/ 	.word	0xffffffff
	.align		4
        /*0008*/ 	.word	0x00000000
	.align		4
        /*000c*/ 	.word	0xfffffffe
	.align		4
        /*0010*/ 	.word	0x00000000
	.align		4
        /*0014*/ 	.word	0xfffffffd
	.align		4
        /*0018*/ 	.word	0x00000000
	.align		4
        /*001c*/ 	.word	0xfffffffc


//--------------------- .text.chunk_local_cumsum_scalar_kernel --------------------------
	.section	.text.chunk_local_cumsum_scalar_kernel,"ax",@progbits
	.sectionflags	@"SHF_BARRIERS=1"
	.align	128
        .global         chunk_local_cumsum_scalar_kernel
        .type           chunk_local_cumsum_scalar_kernel,@function
        .size           chunk_local_cumsum_scalar_kernel,(.L_x_1 - chunk_local_cumsum_scalar_kernel)
        .other          chunk_local_cumsum_scalar_kernel,@"STO_CUDA_ENTRY STV_DEFAULT"
chunk_local_cumsum_scalar_kernel:
.text.chunk_local_cumsum_scalar_kernel:
[----:B------:R-:W0:Y:S01]  /*0000*/  LDC R1, c[0x0][0x28] ;  /* 0x00000a00ff017b82 */ /* 0x000e220000000800 */
[----:B------:R-:W1:Y:S07]  /*0010*/  S2R R0, SR_CTAID.X ;  /* 0x0000000000007919 */ /* 0x000e6e0000002500 */
[----:B------:R-:W2:Y:S01]  /*0020*/  S2UR UR7, SR_CTAID.Y ;  /* 0x00000000000779c3 */ /* 0x000ea20000002600 */
[----:B------:R-:W-:Y:S01]  /*0030*/  ULDC UR9, c[0x0][0x220] ;  /* 0x0000880000097ab9 */ /* 0x000fe20000000800 */
[----:B------:R-:W-:Y:S01]  /*0040*/  ULDC.64 UR4, c[0x0][0x210] ;  /* 0x0000840000047ab9 */ /* 0x000fe20000000a00 */
[----:B------:R-:W3:Y:S01]  /*0050*/  S2R R7, SR_TID.X ;  /* 0x0000000000077919 */ /* 0x000ee20000002100 */
[----:B------:R-:W-:Y:S01]  /*0060*/  USHF.R.S32.HI UR8, URZ, 0x1f, UR9 ;  /* 0x0000001f3f087899 */ /* 0x000fe20008011409 */
[----:B------:R-:W-:Y:S01]  /*0070*/  IMAD.MOV.U32 R5, RZ, RZ, RZ ;  /* 0x000000ffff057224 */ /* 0x000fe200078e00ff */
[----:B--2---:R-:W-:-:S02]  /*0080*/  ULOP3.LUT UR6, UR7, 0xffe0, URZ, 0xc0, !UPT ;  /* 0x0000ffe007067892 */ /* 0x004fc4000f8ec03f */
[----:B------:R-:W-:Y:S02]  /*0090*/  ULOP3.LUT UR7, UR7, 0x1f, URZ, 0xc0, !UPT ;  /* 0x0000001f07077892 */ /* 0x000fe4000f8ec03f */
[----:B------:R-:W-:Y:S01]  /*00a0*/  UIMAD UR6, UR6, UR9, URZ ;  /* 0x00000009060672a4 */ /* 0x000fe2000f8e023f */
[----:B-1----:R-:W-:-:S03]  /*00b0*/  IMAD.SHL.U32 R0, R0, 0x40, RZ ;  /* 0x0000004000007824 */ /* 0x002fc600078e00ff */
[----:B------:R-:W-:Y:S02]  /*00c0*/  UIMAD.WIDE UR4, UR6, 0x4, UR4 ;  /* 0x00000004060478a5 */ /* 0x000fe4000f8e0204 */
[----:B---3--:R-:W-:Y:S02]  /*00d0*/  LOP3.LUT R9, R0, 0x3f, R7, 0xf8, !PT ;  /* 0x0000003f00097812 */ /* 0x008fe400078ef807 */
[----:B------:R-:W-:Y:S01]  /*00e0*/  UIMAD.WIDE.U32 UR4, UR7, 0x4, UR4 ;  /* 0x00000004070478a5 */ /* 0x000fe2000f8e0004 */
[----:B------:R-:W-:Y:S02]  /*00f0*/  SHF.R.S32.HI R2, RZ, 0x1f, R0 ;  /* 0x0000001fff027819 */ /* 0x000fe40000011400 */
[C---:B------:R-:W-:Y:S01]  /*0100*/  ISETP.GE.U32.AND P0, PT, R9.reuse, UR9, PT ;  /* 0x0000000909007c0c */ /* 0x040fe2000bf06070 */
[C---:B------:R-:W-:Y:S01]  /*0110*/  IMAD.SHL.U32 R8, R9.reuse, 0x80, RZ ;  /* 0x0000008009087824 */ /* 0x040fe200078e00ff */
[----:B------:R-:W-:Y:S02]  /*0120*/  SHF.L.U64.HI R9, R9, 0x7, R2 ;  /* 0x0000000709097819 */ /* 0x000fe40000010202 */
[----:B------:R-:W-:Y:S01]  /*0130*/  ISETP.GE.AND.EX P0, PT, R2, UR8, PT, P0 ;  /* 0x0000000802007c0c */ /* 0x000fe2000bf06300 */
[----:B------:R-:W-:Y:S01]  /*0140*/  ULDC.64 UR8, c[0x0][0x208] ;  /* 0x0000820000087ab9 */ /* 0x000fe20000000a00 */
[----:B------:R-:W-:-:S02]  /*0150*/  IADD3 R2, P1, R8, UR4, RZ ;  /* 0x0000000408027c10 */ /* 0x000fc4000ff3e0ff */
[----:B------:R-:W-:Y:S02]  /*0160*/  ISETP.GT.AND P0, PT, R0, -0x1, !P0 ;  /* 0xffffffff0000780c */ /* 0x000fe40004704270 */
[----:B------:R-:W-:-:S11]  /*0170*/  IADD3.X R3, R9, UR5, RZ, P1, !PT ;  /* 0x0000000509037c10 */ /* 0x000fd60008ffe4ff */
[----:B------:R1:W2:Y:S01]  /*0180*/  @P0 LDG.E R5, desc[UR8][R2.64] ;  /* 0x0000000802050981 */ /* 0x0002a2000c1e1900 */
[----:B------:R-:W-:Y:S01]  /*0190*/  LOP3.LUT R0, R7, 0x1f, RZ, 0xc0, !PT ;  /* 0x0000001f07007812 */ /* 0x000fe200078ec0ff */
[----:B------:R-:W3:Y:S01]  /*01a0*/  S2UR UR5, SR_CgaCtaId ;  /* 0x00000000000579c3 */ /* 0x000ee20000008800 */
[----:B------:R-:W-:Y:S02]  /*01b0*/  UMOV UR4, 0x400 ;  /* 0x0000040000047882 */ /* 0x000fe40000000000 */
[----:B------:R-:W-:Y:S02]  /*01c0*/  ISETP.NE.AND P1, PT, R0, RZ, PT ;  /* 0x000000ff0000720c */ /* 0x000fe40003f25270 */
[----:B-1----:R-:W-:Y:S01]  /*01d0*/  SHF.R.U32.HI R3, RZ, 0x5, R7 ;  /* 0x00000005ff037819 */ /* 0x002fe20000011607 */
[----:B---3--:R-:W-:Y:S01]  /*01e0*/  ULEA UR4, UR5, UR4, 0x18 ;  /* 0x0000000405047291 */ /* 0x008fe2000f8ec03f */
[----:B--2---:R-:W1:Y:S09]  /*01f0*/  SHFL.UP PT, R4, R5, 0x1, RZ ;  /* 0x0420000005047989 */ /* 0x004e7200000e00ff */
[----:B-1----:R-:W-:Y:S01]  /*0200*/  @P1 FADD R5, R4, R5 ;  /* 0x0000000504051221 */ /* 0x002fe20000000000 */
[----:B------:R-:W-:-:S04]  /*0210*/  ISETP.GT.U32.AND P1, PT, R0, 0x1, PT ;  /* 0x000000010000780c */ /* 0x000fc80003f24070 */
[----:B------:R-:W1:Y:S09]  /*0220*/  SHFL.UP PT, R4, R5, 0x2, RZ ;  /* 0x0440000005047989 */ /* 0x000e7200000e00ff */
[----:B-1----:R-:W-:Y:S01]  /*0230*/  @P1 FADD R5, R5, R4 ;  /* 0x0000000405051221 */ /* 0x002fe20000000000 */
[----:B------:R-:W-:-:S04]  /*0240*/  ISETP.GT.U32.AND P1, PT, R0, 0x3, PT ;  /* 0x000000030000780c */ /* 0x000fc80003f24070 */
[----:B------:R-:W1:Y:S09]  /*0250*/  SHFL.UP PT, R4, R5, 0x4, RZ ;  /* 0x0480000005047989 */ /* 0x000e7200000e00ff */
[----:B-1----:R-:W-:Y:S01]  /*0260*/  @P1 FADD R5, R5, R4 ;  /* 0x0000000405051221 */ /* 0x002fe20000000000 */
[----:B------:R-:W-:-:S04]  /*0270*/  ISETP.GT.U32.AND P1, PT, R0, 0x7, PT ;  /* 0x000000070000780c */ /* 0x000fc80003f24070 */
[----:B------:R-:W1:Y:S09]  /*0280*/  SHFL.UP PT, R2, R5, 0x8, RZ ;  /* 0x0500000005027989 */ /* 0x000e7200000e00ff */
[----:B-1----:R-:W-:Y:S01]  /*0290*/  @P1 FADD R5, R5, R2 ;  /* 0x0000000205051221 */ /* 0x002fe20000000000 */
[----:B------:R-:W-:-:S02]  /*02a0*/  ISETP.GT.U32.AND P1, PT, R0, 0xf, PT ;  /* 0x0000000f0000780c */ /* 0x000fc40003f24070 */
[----:B------:R-:W-:Y:S02]  /*02b0*/  LOP3.LUT R0, R7, 0x5f, RZ, 0xc0, !PT ;  /* 0x0000005f07007812 */ /* 0x000fe400078ec0ff */
[----:B------:R-:W1:Y:S02]  /*02c0*/  SHFL.UP PT, R2, R5, 0x10, RZ ;  /* 0x0600000005027989 */ /* 0x000e6400000e00ff */
[----:B------:R-:W-:Y:S02]  /*02d0*/  ISETP.NE.AND P2, PT, R0, 0x1f, PT ;  /* 0x0000001f0000780c */ /* 0x000fe40003f45270 */
[----:B------:R-:W-:-:S04]  /*02e0*/  SGXT.U32 R0, R3, 0x1 ;  /* 0x000000010300781a */ /* 0x000fc80000000000 */
[C---:B------:R-:W-:Y:S01]  /*02f0*/  LEA R4, R0.reuse, UR4, 0x2 ;  /* 0x0000000400047c11 */ /* 0x040fe2000f8e10ff */
[----:B-1----:R-:W-:Y:S01]  /*0300*/  @P1 FADD R5, R5, R2 ;  /* 0x0000000205051221 */ /* 0x002fe20000000000 */
[----:B------:R-:W-:-:S05]  /*0310*/  ISETP.NE.AND P1, PT, R0, RZ, PT ;  /* 0x000000ff0000720c */ /* 0x000fca0003f25270 */
[----:B------:R-:W-:Y:S01]  /*0320*/  @!P2 STS [R4], R5 ;  /* 0x000000050400a388 */ /* 0x000fe20000000800 */
[----:B------:R-:W-:Y:S01]  /*0330*/  BAR.SYNC.DEFER_BLOCKING 0x0 ;  /* 0x0000000000007b1d */ /* 0x000fe20000010000 */
[----:B------:R-:W-:-:S04]  /*0340*/  LOP3.LUT P2, RZ, R7, 0x40, RZ, 0xc0, !PT ;  /* 0x0000004007ff7812 */ /* 0x000fc8000784c0ff */
[----:B------:R-:W-:Y:S01]  /*0350*/  PLOP3.LUT P0, PT, P2, P0, PT, 0x8, 0x0 ;  /* 0x000000000000781c */ /* 0x000fe20001700170 */
[----:B------:R-:W1:Y:S01]  /*0360*/  LDS R6, [UR4] ;  /* 0x00000004ff067984 */ /* 0x000e620008000800 */
[----:B------:R-:W-:Y:S02]  /*0370*/  ULDC.64 UR4, c[0x0][0x218] ;  /* 0x0000860000047ab9 */ /* 0x000fe40000000a00 */
[----:B------:R-:W-:-:S04]  /*0380*/  UIMAD.WIDE UR4, UR6, 0x4, UR4 ;  /* 0x00000004060478a5 */ /* 0x000fc8000f8e0204 */
[----:B------:R-:W-:-:S06]  /*0390*/  UIMAD.WIDE.U32 UR4, UR7, 0x4, UR4 ;  /* 0x00000004070478a5 */ /* 0x000fcc000f8e0004 */
[----:B------:R-:W-:-:S04]  /*03a0*/  IADD3 R2, P2, R8, UR4, RZ ;  /* 0x0000000408027c10 */ /* 0x000fc8000ff5e0ff */
[----:B------:R-:W-:Y:S01]  /*03b0*/  IADD3.X R3, R9, UR5, RZ, P2, !PT ;  /* 0x0000000509037c10 */ /* 0x000fe200097fe4ff */
[----:B-1----:R-:W-:Y:S01]  /*03c0*/  @P1 FADD R5, R5, R6 ;  /* 0x0000000605051221 */ /* 0x002fe20000000000 */
[----:B0-----:R-:W-:Y:S07]  /*03d0*/  @!P0 EXIT ;  /* 0x000000000000894d */ /* 0x001fee0003800000 */
[----:B------:R-:W-:Y:S01]  /*03e0*/  STG.E desc[UR8][R2.64], R5 ;  /* 0x0000000502007986 */ /* 0x000fe2000c101908 */
[----:B------:R-:W-:Y:S05]  /*03f0*/  EXIT ;  /* 0x000000000000794d */ /* 0x000fea0003800000 */
.L_x_0:
[----:B------:R-:W-:-:S00]  /*0400*/  BRA `(.L_x_0) ;  /* 0xfffffffc00fc7947 */ /* 0x000fc0000383ffff */
[----:B------:R-:W-:-:S00]  /*0410*/  NOP ;  /* 0x0000000000007918 */ /* 0x000fc00000000000 */
        /* <DEDUP_REMOVED lines=14> */
.L_x_1:


//--------------------- .nv.shared.chunk_local_cumsum_scalar_kernel --------------------------
	.section	.nv.shared.chunk_local_cumsum_scalar_kernel,"aw",@nobits
	.sectionflags	@""
	.align	16
	.zero		1024


//--------------------- .nv.shared.reserved.0     --------------------------
	.section	.nv.shared.reserved.0,"aw",@nobits
	.weak		__nv_reservedSMEM_offset_0_alias
	.size		__nv_reservedSMEM_offset_0_alias, 0, 0
	.other		__nv_reservedSMEM_offset_0_alias,@"STO_CUDA_RESERVED_SHARED STV_DEFAULT"
__nv_reservedSMEM_offset_0_alias:
	.zero		0


//--------------------- .nv.constant0.chunk_local_cumsum_scalar_kernel --------------------------
	.section	.nv.constant0.chunk_local_cumsum_scalar_kernel,"a",@progbits
	.sectionflags	@""
	.align	4
.nv.constant0.chunk_local_cumsum_scalar_kernel:
	.zero		560


//--------------------- SYMBOLS --------------------------

	.type		.nv.reservedSmem.offset0,@object
	.size		.nv.reservedSmem.offset0,0x4
